//
// Generated by NVIDIA NVVM Compiler
//
// Compiler Build ID: CL-36424714
// Cuda compilation tools, release 13.0, V13.0.88
// Based on NVVM 20.0.0
//

.version 9.0
.target sm_100
.address_size 64

	// .globl	_Z18cuda_block3d_printv
.extern .func  (.param .b32 func_retval0) vprintf
(
	.param .b64 vprintf_param_0,
	.param .b64 vprintf_param_1
)
;
.global .align 1 .b8 $str$12[23] = {72, 101, 108, 108, 111, 32, 87, 111, 114, 108, 100, 32, 102, 114, 111, 109, 32, 71, 80, 85, 33, 10};

.visible .entry _Z18cuda_block3d_printv()
{
	.reg .b32 	%r<3>;
	.reg .b64 	%rd<3>;

	mov.u64 	%rd1, $str$12;
	cvta.global.u64 	%rd2, %rd1;
	{ // callseq 0, 0
	.param .b64 param0;
	st.param.b64 	[param0], %rd2;
	.param .b64 param1;
	st.param.b64 	[param1], 0;
	.param .b32 retval0;
	call.uni (retval0), 
	vprintf, 
	(
	param0, 
	param1
	);
	ld.param.b32 	%r1, [retval0];
	} // callseq 0
	ret;

}


// ===== COMPILED SASS (sm_100) =====

	.target	sm_100

	.elftype	@"ET_EXEC"


//--------------------- .note.nv.tkinfo           --------------------------
	.section	.note.nv.tkinfo,"",@"SHT_NOTE"
	.sectionflags	@"SHF_NOTE_NV_TKINFO"
	.tkinfo
        /*0018*/ 	.word	0x00000002
        /*0030*/ 	.string	""
        /*0030*/ 	.string	"ptxas"
        /*0030*/ 	.string	"Cuda compilation tools, release 13.0, V13.0.88"
        /*0030*/ 	.string	"Build cuda_13.0.r13.0/compiler.36424714_0"
        /*0030*/ 	.string	"-arch sm_100 -m 64 "



//--------------------- .note.nv.cuinfo           --------------------------
	.section	.note.nv.cuinfo,"",@"SHT_NOTE"
	.sectionflags	@"SHF_NOTE_NV_CUINFO"
        /*0018*/ 	.short	0x0002
        /*001a*/ 	.short	0x0064
        /*001c*/ 	.short	0x0082
	.zero		2


//--------------------- .nv.info                  --------------------------
	.section	.nv.info,"",@"SHT_CUDA_INFO"
	.align	4


	//----- nvinfo : EIATTR_REGCOUNT
	.align		4
        /*0000*/ 	.byte	0x04, 0x2f
        /*0002*/ 	.short	(.L_2 - .L_1)
	.align		4
.L_1:
        /*0004*/ 	.word	index@(_Z18cuda_block3d_printv)
        /*0008*/ 	.word	0x00000018


	//----- nvinfo : EIATTR_FRAME_SIZE
	.align		4
.L_2:
        /*000c*/ 	.byte	0x04, 0x11
        /*000e*/ 	.short	(.L_4 - .L_3)
	.align		4
.L_3:
        /*0010*/ 	.word	index@(_Z18cuda_block3d_printv)
        /*0014*/ 	.word	0x00000000


	//----- nvinfo : EIATTR_MIN_STACK_SIZE
	.align		4
.L_4:
        /*0018*/ 	.byte	0x04, 0x12
        /*001a*/ 	.short	(.L_6 - .L_5)
	.align		4
.L_5:
        /*001c*/ 	.word	index@(_Z18cuda_block3d_printv)
        /*0020*/ 	.word	0x00000000
.L_6:


//--------------------- .nv.compat                --------------------------
	.section	.nv.compat,"",@"SHT_CUDA_COMPAT_INFO"
	.align	4
        /*0000*/ 	.byte	0x02, 0x09, 0x00, 0x00, 0x02, 0x02, 0x01, 0x00, 0x02, 0x05, 0x05, 0x00, 0x03, 0x07, 0x01, 0x01
        /*0010*/ 	.byte	0x02, 0x03, 0x00, 0x00, 0x02, 0x06, 0x01, 0x00, 0x04, 0x0b, 0x08, 0x00, 0x09, 0x00, 0x00, 0x00
        /*0020*/ 	.byte	0x00, 0x00, 0x00, 0x00


//--------------------- .nv.info._Z18cuda_block3d_printv --------------------------
	.section	.nv.info._Z18cuda_block3d_printv,"",@"SHT_CUDA_INFO"
	.sectionflags	@""
	.align	4


	//----- nvinfo : EIATTR_CUDA_API_VERSION
	.align		4
        /*0000*/ 	.byte	0x04, 0x37
        /*0002*/ 	.short	(.L_8 - .L_7)
.L_7:
        /*0004*/ 	.word	0x00000082


	//----- nvinfo : EIATTR_SPARSE_MMA_MASK
	.align		4
.L_8:
        /*0008*/ 	.byte	0x03, 0x50
        /*000a*/ 	.short	0x0000


	//----- nvinfo : EIATTR_MAXREG_COUNT
	.align		4
        /*000c*/ 	.byte	0x03, 0x1b
        /*000e*/ 	.short	0x00ff


	//----- nvinfo : EIATTR_EXTERNS
	.align		4
        /*0010*/ 	.byte	0x04, 0x0f
        /*0012*/ 	.short	(.L_10 - .L_9)


	//   ....[0]....
	.align		4
.L_9:
        /*0014*/ 	.word	index@(vprintf)


	//----- nvinfo : EIATTR_MERCURY_ISA_VERSION
	.align		4
.L_10:
        /*0018*/ 	.byte	0x03, 0x5f
        /*001a*/ 	.short	0x0101


	//----- nvinfo : EIATTR_VRC_CTA_INIT_COUNT
	.align		4
        /*001c*/ 	.byte	0x02, 0x4a
	.zero		1
	.zero		1


	//----- nvinfo : EIATTR_SYSCALL_OFFSETS
	.align		4
        /*0020*/ 	.byte	0x04, 0x46
        /*0022*/ 	.short	(.L_12 - .L_11)


	//   ....[0]....
.L_11:
        /*0024*/ 	.word	0x00000080


	//----- nvinfo : EIATTR_EXIT_INSTR_OFFSETS
	.align		4
.L_12:
        /*0028*/ 	.byte	0x04, 0x1c
        /*002a*/ 	.short	(.L_14 - .L_13)


	//   ....[0]....
.L_13:
        /*002c*/ 	.word	0x00000090


	//----- nvinfo : EIATTR_SW_WAR
	.align		4
.L_14:
        /*0030*/ 	.byte	0x04, 0x36
        /*0032*/ 	.short	(.L_16 - .L_15)
.L_15:
        /*0034*/ 	.word	0x00000008
.L_16:


//--------------------- .nv.callgraph             --------------------------
	.section	.nv.callgraph,"",@"SHT_CUDA_CALLGRAPH"
	.align	4
	.sectionentsize	8
	.align		4
        /*0000*/ 	.word	0x00000000
	.align		4
        /*0004*/ 	.word	0xffffffff
	.align		4
        /*0008*/ 	.word	index@(_Z18cuda_block3d_printv)
	.align		4
        /*000c*/ 	.word	index@(vprintf)
	.align		4
        /*0010*/ 	.word	0x00000000
	.align		4
        /*0014*/ 	.word	0xfffffffe
	.align		4
        /*0018*/ 	.word	0x00000000
	.align		4
        /*001c*/ 	.word	0xfffffffd
	.align		4
        /*0020*/ 	.word	0x00000000
	.align		4
        /*0024*/ 	.word	0xfffffffc


//--------------------- .nv.constant4             --------------------------
	.section	.nv.constant4,"a",@progbits
	.align	8
	.align		8
.nv.constant4:
        /*0000*/ 	.dword	vprintf
	.align		8
        /*0008*/ 	.dword	$str$12


//--------------------- .text._Z18cuda_block3d_printv --------------------------
	.section	.text._Z18cuda_block3d_printv,"ax",@progbits
	.align	128
        .global         _Z18cuda_block3d_printv
        .type           _Z18cuda_block3d_printv,@function
        .size           _Z18cuda_block3d_printv,(.L_x_2 - _Z18cuda_block3d_printv)
        .other          _Z18cuda_block3d_printv,@"STO_CUDA_ENTRY STV_DEFAULT"
_Z18cuda_block3d_printv:
.text._Z18cuda_block3d_printv:
[----:B------:R-:W0:Y:S01]  /*0000*/  LDC R1, c[0x0][0x37c] ;  /* 0x0000df00ff017b82 */ /* 0x000e220000000800 */
[----:B------:R-:W-:Y:S01]  /*0010*/  MOV R0, 0x0 ;  /* 0x0000000000007802 */ /* 0x000fe20000000f00 */
[----:B------:R-:W1:Y:S01]  /*0020*/  LDCU.64 UR4, c[0x4][0x8] ;  /* 0x01000100ff0477ac */ /* 0x000e620008000a00 */
[----:B------:R-:W-:-:S05]  /*0030*/  CS2R R6, SRZ ;  /* 0x0000000000067805 */ /* 0x000fca000001ff00 */
[----:B------:R2:W3:Y:S01]  /*0040*/  LDC.64 R2, c[0x4][R0] ;  /* 0x0100000000027b82 */ /* 0x0004e20000000a00 */
[----:B-1----:R-:W-:Y:S02]  /*0050*/  IMAD.U32 R4, RZ, RZ, UR4 ;  /* 0x00000004ff047e24 */ /* 0x002fe4000f8e00ff */
[----:B--2---:R-:W-:-:S07]  /*0060*/  IMAD.U32 R5, RZ, RZ, UR5 ;  /* 0x00000005ff057e24 */ /* 0x004fce000f8e00ff */
[----:B------:R-:W-:-:S07]  /*0070*/  LEPC R20, `(.L_x_0) ;  /* 0x000000001014794e */ /* 0x000fce0000000000 */
[----:B0--3--:R-:W-:Y:S05]  /*0080*/  CALL.ABS.NOINC R2 ;  /* 0x0000000002007343 */ /* 0x009fea0003c00000 */
.L_x_0:
[----:B------:R-:W-:Y:S05]  /*0090*/  EXIT ;  /* 0x000000000000794d */ /* 0x000fea0003800000 */
.L_x_1:
[----:B------:R-:W-:-:S00]  /*00a0*/  BRA `(.L_x_1) ;  /* 0xfffffffc00fc7947 */ /* 0x000fc0000383ffff */
[----:B------:R-:W-:-:S00]  /*00b0*/  NOP ;  /* 0x0000000000007918 */ /* 0x000fc00000000000 */
        /* <DEDUP_REMOVED lines=12> */
.L_x_2:


//--------------------- .nv.global.init           --------------------------
	.section	.nv.global.init,"aw",@progbits
.nv.global.init:
	.type		$str$12,@object
	.size		$str$12,(.L_0 - $str$12)
$str$12:
        /*0000*/ 	.byte	0x48, 0x65, 0x6c, 0x6c, 0x6f, 0x20, 0x57, 0x6f, 0x72, 0x6c, 0x64, 0x20, 0x66, 0x72, 0x6f, 0x6d
        /*0010*/ 	.byte	0x20, 0x47, 0x50, 0x55, 0x21, 0x0a, 0x00
.L_0:


//--------------------- .nv.shared.reserved.0     --------------------------
	.section	.nv.shared.reserved.0,"aw",@nobits
	.weak		__nv_reservedSMEM_offset_0_alias
	.size		__nv_reservedSMEM_offset_0_alias, 0, 64
	.other		__nv_reservedSMEM_offset_0_alias,@"STO_CUDA_RESERVED_SHARED STV_DEFAULT"
__nv_reservedSMEM_offset_0_alias:
	.zero		0
	.zero		64


//--------------------- .nv.constant0._Z18cuda_block3d_printv --------------------------
	.section	.nv.constant0._Z18cuda_block3d_printv,"a",@progbits
	.sectionflags	@""
	.align	4
.nv.constant0._Z18cuda_block3d_printv:
	.zero		896


//--------------------- SYMBOLS --------------------------

	.type		.nv.reservedSmem.offset0,@object
	.size		.nv.reservedSmem.offset0,0x4
	.type		vprintf,@function
